//
// Generated by NVIDIA NVVM Compiler
//
// Compiler Build ID: CL-36424714
// Cuda compilation tools, release 13.0, V13.0.88
// Based on NVVM 20.0.0
//

.version 9.0
.target sm_100
.address_size 64

	// .globl	_Z9matrixAddPKiS0_Piii

.visible .entry _Z9matrixAddPKiS0_Piii(
	.param .u64 .ptr .align 1 _Z9matrixAddPKiS0_Piii_param_0,
	.param .u64 .ptr .align 1 _Z9matrixAddPKiS0_Piii_param_1,
	.param .u64 .ptr .align 1 _Z9matrixAddPKiS0_Piii_param_2,
	.param .u32 _Z9matrixAddPKiS0_Piii_param_3,
	.param .u32 _Z9matrixAddPKiS0_Piii_param_4
)
{
	.reg .pred 	%p<4>;
	.reg .b32 	%r<15>;
	.reg .b64 	%rd<11>;

	ld.param.u64 	%rd1, [_Z9matrixAddPKiS0_Piii_param_0];
	ld.param.u64 	%rd2, [_Z9matrixAddPKiS0_Piii_param_1];
	ld.param.u64 	%rd3, [_Z9matrixAddPKiS0_Piii_param_2];
	ld.param.u32 	%r3, [_Z9matrixAddPKiS0_Piii_param_3];
	ld.param.u32 	%r4, [_Z9matrixAddPKiS0_Piii_param_4];
	mov.u32 	%r5, %ctaid.x;
	mov.u32 	%r6, %ntid.x;
	mov.u32 	%r7, %tid.x;
	mad.lo.s32 	%r1, %r5, %r6, %r7;
	mov.u32 	%r8, %ctaid.y;
	mov.u32 	%r9, %ntid.y;
	mov.u32 	%r10, %tid.y;
	mad.lo.s32 	%r2, %r8, %r9, %r10;
	setp.ge.s32 	%p1, %r2, %r4;
	setp.ge.s32 	%p2, %r1, %r3;
	or.pred  	%p3, %p2, %p1;
	@%p3 bra 	$L__BB0_2;
	cvta.to.global.u64 	%rd4, %rd1;
	cvta.to.global.u64 	%rd5, %rd2;
	cvta.to.global.u64 	%rd6, %rd3;
	mad.lo.s32 	%r11, %r3, %r2, %r1;
	mul.wide.s32 	%rd7, %r11, 4;
	add.s64 	%rd8, %rd4, %rd7;
	ld.global.u32 	%r12, [%rd8];
	add.s64 	%rd9, %rd5, %rd7;
	ld.global.u32 	%r13, [%rd9];
	add.s32 	%r14, %r13, %r12;
	add.s64 	%rd10, %rd6, %rd7;
	st.global.u32 	[%rd10], %r14;
$L__BB0_2:
	ret;

}


// ===== COMPILED SASS (sm_100) =====

	.target	sm_100

	.elftype	@"ET_EXEC"


//--------------------- .note.nv.tkinfo           --------------------------
	.section	.note.nv.tkinfo,"",@"SHT_NOTE"
	.sectionflags	@"SHF_NOTE_NV_TKINFO"
	.tkinfo
        /*0018*/ 	.word	0x00000002
        /*0030*/ 	.string	""
        /*0030*/ 	.string	"ptxas"
        /*0030*/ 	.string	"Cuda compilation tools, release 13.0, V13.0.88"
        /*0030*/ 	.string	"Build cuda_13.0.r13.0/compiler.36424714_0"
        /*0030*/ 	.string	"-arch sm_100 -m 64 "



//--------------------- .note.nv.cuinfo           --------------------------
	.section	.note.nv.cuinfo,"",@"SHT_NOTE"
	.sectionflags	@"SHF_NOTE_NV_CUINFO"
        /*0018*/ 	.short	0x0002
        /*001a*/ 	.short	0x0064
        /*001c*/ 	.short	0x0082
	.zero		2


//--------------------- .nv.info                  --------------------------
	.section	.nv.info,"",@"SHT_CUDA_INFO"
	.align	4


	//----- nvinfo : EIATTR_REGCOUNT
	.align		4
        /*0000*/ 	.byte	0x04, 0x2f
        /*0002*/ 	.short	(.L_1 - .L_0)
	.align		4
.L_0:
        /*0004*/ 	.word	index@(_Z9matrixAddPKiS0_Piii)
        /*0008*/ 	.word	0x0000000c


	//----- nvinfo : EIATTR_FRAME_SIZE
	.align		4
.L_1:
        /*000c*/ 	.byte	0x04, 0x11
        /*000e*/ 	.short	(.L_3 - .L_2)
	.align		4
.L_2:
        /*0010*/ 	.word	index@(_Z9matrixAddPKiS0_Piii)
        /*0014*/ 	.word	0x00000000


	//----- nvinfo : EIATTR_MIN_STACK_SIZE
	.align		4
.L_3:
        /*0018*/ 	.byte	0x04, 0x12
        /*001a*/ 	.short	(.L_5 - .L_4)
	.align		4
.L_4:
        /*001c*/ 	.word	index@(_Z9matrixAddPKiS0_Piii)
        /*0020*/ 	.word	0x00000000
.L_5:


//--------------------- .nv.compat                --------------------------
	.section	.nv.compat,"",@"SHT_CUDA_COMPAT_INFO"
	.align	4
        /*0000*/ 	.byte	0x02, 0x09, 0x00, 0x00, 0x02, 0x02, 0x01, 0x00, 0x02, 0x05, 0x05, 0x00, 0x03, 0x07, 0x01, 0x01
        /*0010*/ 	.byte	0x02, 0x03, 0x00, 0x00, 0x02, 0x06, 0x01, 0x00, 0x04, 0x0b, 0x08, 0x00, 0x09, 0x00, 0x00, 0x00
        /*0020*/ 	.byte	0x00, 0x00, 0x00, 0x00


//--------------------- .nv.info._Z9matrixAddPKiS0_Piii --------------------------
	.section	.nv.info._Z9matrixAddPKiS0_Piii,"",@"SHT_CUDA_INFO"
	.sectionflags	@""
	.align	4


	//----- nvinfo : EIATTR_CUDA_API_VERSION
	.align		4
        /*0000*/ 	.byte	0x04, 0x37
        /*0002*/ 	.short	(.L_7 - .L_6)
.L_6:
        /*0004*/ 	.word	0x00000082


	//----- nvinfo : EIATTR_KPARAM_INFO
	.align		4
.L_7:
        /*0008*/ 	.byte	0x04, 0x17
        /*000a*/ 	.short	(.L_9 - .L_8)
.L_8:
        /*000c*/ 	.word	0x00000000
        /*0010*/ 	.short	0x0004
        /*0012*/ 	.short	0x001c
        /*0014*/ 	.byte	0x00, 0xf0, 0x11, 0x00


	//----- nvinfo : EIATTR_KPARAM_INFO
	.align		4
.L_9:
        /*0018*/ 	.byte	0x04, 0x17
        /*001a*/ 	.short	(.L_11 - .L_10)
.L_10:
        /*001c*/ 	.word	0x00000000
        /*0020*/ 	.short	0x0003
        /*0022*/ 	.short	0x0018
        /*0024*/ 	.byte	0x00, 0xf0, 0x11, 0x00


	//----- nvinfo : EIATTR_KPARAM_INFO
	.align		4
.L_11:
        /*0028*/ 	.byte	0x04, 0x17
        /*002a*/ 	.short	(.L_13 - .L_12)
.L_12:
        /*002c*/ 	.word	0x00000000
        /*0030*/ 	.short	0x0002
        /*0032*/ 	.short	0x0010
        /*0034*/ 	.byte	0x00, 0xf5, 0x21, 0x00


	//----- nvinfo : EIATTR_KPARAM_INFO
	.align		4
.L_13:
        /*0038*/ 	.byte	0x04, 0x17
        /*003a*/ 	.short	(.L_15 - .L_14)
.L_14:
        /*003c*/ 	.word	0x00000000
        /*0040*/ 	.short	0x0001
        /*0042*/ 	.short	0x0008
        /*0044*/ 	.byte	0x00, 0xf5, 0x21, 0x00


	//----- nvinfo : EIATTR_KPARAM_INFO
	.align		4
.L_15:
        /*0048*/ 	.byte	0x04, 0x17
        /*004a*/ 	.short	(.L_17 - .L_16)
.L_16:
        /*004c*/ 	.word	0x00000000
        /*0050*/ 	.short	0x0000
        /*0052*/ 	.short	0x0000
        /*0054*/ 	.byte	0x00, 0xf5, 0x21, 0x00


	//----- nvinfo : EIATTR_SPARSE_MMA_MASK
	.align		4
.L_17:
        /*0058*/ 	.byte	0x03, 0x50
        /*005a*/ 	.short	0x0000


	//----- nvinfo : EIATTR_MAXREG_COUNT
	.align		4
        /*005c*/ 	.byte	0x03, 0x1b
        /*005e*/ 	.short	0x00ff


	//----- nvinfo : EIATTR_MERCURY_ISA_VERSION
	.align		4
        /*0060*/ 	.byte	0x03, 0x5f
        /*0062*/ 	.short	0x0101


	//----- nvinfo : EIATTR_VRC_CTA_INIT_COUNT
	.align		4
        /*0064*/ 	.byte	0x02, 0x4a
	.zero		1
	.zero		1


	//----- nvinfo : EIATTR_EXIT_INSTR_OFFSETS
	.align		4
        /*0068*/ 	.byte	0x04, 0x1c
        /*006a*/ 	.short	(.L_19 - .L_18)


	//   ....[0]....
.L_18:
        /*006c*/ 	.word	0x000000c0


	//   ....[1]....
        /*0070*/ 	.word	0x00000190


	//----- nvinfo : EIATTR_CBANK_PARAM_SIZE
	.align		4
.L_19:
        /*0074*/ 	.byte	0x03, 0x19
        /*0076*/ 	.short	0x0020


	//----- nvinfo : EIATTR_PARAM_CBANK
	.align		4
        /*0078*/ 	.byte	0x04, 0x0a
        /*007a*/ 	.short	(.L_21 - .L_20)
	.align		4
.L_20:
        /*007c*/ 	.word	index@(.nv.constant0._Z9matrixAddPKiS0_Piii)
        /*0080*/ 	.short	0x0380
        /*0082*/ 	.short	0x0020


	//----- nvinfo : EIATTR_SW_WAR
	.align		4
.L_21:
        /*0084*/ 	.byte	0x04, 0x36
        /*0086*/ 	.short	(.L_23 - .L_22)
.L_22:
        /*0088*/ 	.word	0x00000008
.L_23:


//--------------------- .nv.callgraph             --------------------------
	.section	.nv.callgraph,"",@"SHT_CUDA_CALLGRAPH"
	.align	4
	.sectionentsize	8
	.align		4
        /*0000*/ 	.word	0x00000000
	.align		4
        /*0004*/ 	.word	0xffffffff
	.align		4
        /*0008*/ 	.word	0x00000000
	.align		4
        /*000c*/ 	.word	0xfffffffe
	.align		4
        /*0010*/ 	.word	0x00000000
	.align		4
        /*0014*/ 	.word	0xfffffffd
	.align		4
        /*0018*/ 	.word	0x00000000
	.align		4
        /*001c*/ 	.word	0xfffffffc


//--------------------- .text._Z9matrixAddPKiS0_Piii --------------------------
	.section	.text._Z9matrixAddPKiS0_Piii,"ax",@progbits
	.align	128
        .global         _Z9matrixAddPKiS0_Piii
        .type           _Z9matrixAddPKiS0_Piii,@function
        .size           _Z9matrixAddPKiS0_Piii,(.L_x_1 - _Z9matrixAddPKiS0_Piii)
        .other          _Z9matrixAddPKiS0_Piii,@"STO_CUDA_ENTRY STV_DEFAULT"
_Z9matrixAddPKiS0_Piii:
.text._Z9matrixAddPKiS0_Piii:
[----:B------:R-:W-:Y:S01]  /*0000*/  LDC R1, c[0x0][0x37c] ;  /* 0x0000df00ff017b82 */ /* 0x000fe20000000800 */
[----:B------:R-:W0:Y:S07]  /*0010*/  S2R R2, SR_TID.Y ;  /* 0x0000000000027919 */ /* 0x000e2e0000002200 */
[----:B------:R-:W1:Y:S01]  /*0020*/  LDC R0, c[0x0][0x360] ;  /* 0x0000d800ff007b82 */ /* 0x000e620000000800 */
[----:B------:R-:W2:Y:S01]  /*0030*/  LDCU.64 UR6, c[0x0][0x398] ;  /* 0x00007300ff0677ac */ /* 0x000ea20008000a00 */
[----:B------:R-:W1:Y:S06]  /*0040*/  S2R R3, SR_TID.X ;  /* 0x0000000000037919 */ /* 0x000e6c0000002100 */
[----:B------:R-:W0:Y:S08]  /*0050*/  S2UR UR5, SR_CTAID.Y ;  /* 0x00000000000579c3 */ /* 0x000e300000002600 */
[----:B------:R-:W0:Y:S08]  /*0060*/  LDC R7, c[0x0][0x364] ;  /* 0x0000d900ff077b82 */ /* 0x000e300000000800 */
[----:B------:R-:W1:Y:S01]  /*0070*/  S2UR UR4, SR_CTAID.X ;  /* 0x00000000000479c3 */ /* 0x000e620000002500 */
[----:B0-----:R-:W-:-:S05]  /*0080*/  IMAD R7, R7, UR5, R2 ;  /* 0x0000000507077c24 */ /* 0x001fca000f8e0202 */
[----:B--2---:R-:W-:Y:S01]  /*0090*/  ISETP.GE.AND P0, PT, R7, UR7, PT ;  /* 0x0000000707007c0c */ /* 0x004fe2000bf06270 */
[----:B-1----:R-:W-:-:S05]  /*00a0*/  IMAD R0, R0, UR4, R3 ;  /* 0x0000000400007c24 */ /* 0x002fca000f8e0203 */
[----:B------:R-:W-:-:S13]  /*00b0*/  ISETP.GE.OR P0, PT, R0, UR6, P0 ;  /* 0x0000000600007c0c */ /* 0x000fda0008706670 */
[----:B------:R-:W-:Y:S05]  /*00c0*/  @P0 EXIT ;  /* 0x000000000000094d */ /* 0x000fea0003800000 */
[----:B------:R-:W0:Y:S01]  /*00d0*/  LDC.64 R2, c[0x0][0x380] ;  /* 0x0000e000ff027b82 */ /* 0x000e220000000a00 */
[----:B------:R-:W1:Y:S01]  /*00e0*/  LDCU.64 UR4, c[0x0][0x358] ;  /* 0x00006b00ff0477ac */ /* 0x000e620008000a00 */
[----:B------:R-:W-:-:S06]  /*00f0*/  IMAD R9, R7, UR6, R0 ;  /* 0x0000000607097c24 */ /* 0x000fcc000f8e0200 */
[----:B------:R-:W2:Y:S08]  /*0100*/  LDC.64 R4, c[0x0][0x388] ;  /* 0x0000e200ff047b82 */ /* 0x000eb00000000a00 */
[----:B------:R-:W3:Y:S01]  /*0110*/  LDC.64 R6, c[0x0][0x390] ;  /* 0x0000e400ff067b82 */ /* 0x000ee20000000a00 */
[----:B0-----:R-:W-:-:S06]  /*0120*/  IMAD.WIDE R2, R9, 0x4, R2 ;  /* 0x0000000409027825 */ /* 0x001fcc00078e0202 */
[----:B-1----:R-:W4:Y:S01]  /*0130*/  LDG.E R2, desc[UR4][R2.64] ;  /* 0x0000000402027981 */ /* 0x002f22000c1e1900 */
[----:B--2---:R-:W-:-:S06]  /*0140*/  IMAD.WIDE R4, R9, 0x4, R4 ;  /* 0x0000000409047825 */ /* 0x004fcc00078e0204 */
[----:B------:R-:W4:Y:S01]  /*0150*/  LDG.E R5, desc[UR4][R4.64] ;  /* 0x0000000404057981 */ /* 0x000f22000c1e1900 */
[----:B---3--:R-:W-:Y:S01]  /*0160*/  IMAD.WIDE R6, R9, 0x4, R6 ;  /* 0x0000000409067825 */ /* 0x008fe200078e0206 */
[----:B----4-:R-:W-:-:S05]  /*0170*/  IADD3 R9, PT, PT, R2, R5, RZ ;  /* 0x0000000502097210 */ /* 0x010fca0007ffe0ff */
[----:B------:R-:W-:Y:S01]  /*0180*/  STG.E desc[UR4][R6.64], R9 ;  /* 0x0000000906007986 */ /* 0x000fe2000c101904 */
[----:B------:R-:W-:Y:S05]  /*0190*/  EXIT ;  /* 0x000000000000794d */ /* 0x000fea0003800000 */
.L_x_0:
[----:B------:R-:W-:-:S00]  /*01a0*/  BRA `(.L_x_0) ;  /* 0xfffffffc00fc7947 */ /* 0x000fc0000383ffff */
[----:B------:R-:W-:-:S00]  /*01b0*/  NOP ;  /* 0x0000000000007918 */ /* 0x000fc00000000000 */
        /* <DEDUP_REMOVED lines=12> */
.L_x_1:


//--------------------- .nv.shared.reserved.0     --------------------------
	.section	.nv.shared.reserved.0,"aw",@nobits
	.weak		__nv_reservedSMEM_offset_0_alias
	.size		__nv_reservedSMEM_offset_0_alias, 0, 64
	.other		__nv_reservedSMEM_offset_0_alias,@"STO_CUDA_RESERVED_SHARED STV_DEFAULT"
__nv_reservedSMEM_offset_0_alias:
	.zero		0
	.zero		64


//--------------------- .nv.constant0._Z9matrixAddPKiS0_Piii --------------------------
	.section	.nv.constant0._Z9matrixAddPKiS0_Piii,"a",@progbits
	.sectionflags	@""
	.align	4
.nv.constant0._Z9matrixAddPKiS0_Piii:
	.zero		928


//--------------------- SYMBOLS --------------------------

	.type		.nv.reservedSmem.offset0,@object
	.size		.nv.reservedSmem.offset0,0x4
